//
// Generated by NVIDIA NVVM Compiler
//
// Compiler Build ID: CL-36424714
// Cuda compilation tools, release 13.0, V13.0.88
// Based on NVVM 20.0.0
//

.version 9.0
.target sm_100
.address_size 64

	// .globl	_Z5rot13Pci

.visible .entry _Z5rot13Pci(
	.param .u64 .ptr .align 1 _Z5rot13Pci_param_0,
	.param .u32 _Z5rot13Pci_param_1
)
{
	.reg .pred 	%p<41>;
	.reg .b16 	%rs<76>;
	.reg .b32 	%r<20>;
	.reg .b64 	%rd<12>;

	ld.param.u64 	%rd8, [_Z5rot13Pci_param_0];
	ld.param.u32 	%r15, [_Z5rot13Pci_param_1];
	cvta.to.global.u64 	%rd1, %rd8;
	setp.lt.s32 	%p1, %r15, 1;
	@%p1 bra 	$L__BB0_27;
	and.b32  	%r1, %r15, 3;
	setp.lt.u32 	%p2, %r15, 4;
	mov.b32 	%r18, 0;
	@%p2 bra 	$L__BB0_20;
	and.b32  	%r18, %r15, 2147483644;
	neg.s32 	%r17, %r18;
	add.s64 	%rd10, %rd1, 1;
$L__BB0_3:
	ld.global.u8 	%rs11, [%rd10+-1];
	cvt.s16.s8 	%rs12, %rs11;
	setp.lt.s16 	%p3, %rs12, 65;
	@%p3 bra 	$L__BB0_7;
	add.s16 	%rs14, %rs11, -91;
	and.b16  	%rs15, %rs14, 255;
	setp.lt.u16 	%p4, %rs15, 6;
	setp.gt.u16 	%p5, %rs11, 122;
	or.pred  	%p6, %p4, %p5;
	@%p6 bra 	$L__BB0_7;
	setp.gt.u16 	%p7, %rs11, 96;
	selp.b32 	%r5, 97, 65, %p7;
	add.s16 	%rs17, %rs11, 13;
	and.b16  	%rs18, %rs17, 255;
	cvt.u16.u32 	%rs19, %r5;
	or.b16  	%rs20, %rs19, 26;
	setp.gt.u16 	%p8, %rs20, %rs18;
	selp.b16 	%rs21, 0, %rs20, %p8;
	sub.s16 	%rs2, %rs18, %rs21;
	st.global.u8 	[%rd10+-1], %rs2;
	setp.gt.u16 	%p9, %rs2, 25;
	@%p9 bra 	$L__BB0_7;
	add.s16 	%rs23, %rs2, %rs19;
	st.global.u8 	[%rd10+-1], %rs23;
$L__BB0_7:
	ld.global.u8 	%rs24, [%rd10];
	cvt.s16.s8 	%rs25, %rs24;
	setp.lt.s16 	%p10, %rs25, 65;
	@%p10 bra 	$L__BB0_11;
	add.s16 	%rs27, %rs24, -91;
	and.b16  	%rs28, %rs27, 255;
	setp.lt.u16 	%p11, %rs28, 6;
	setp.gt.u16 	%p12, %rs24, 122;
	or.pred  	%p13, %p11, %p12;
	@%p13 bra 	$L__BB0_11;
	setp.gt.u16 	%p14, %rs24, 96;
	selp.b32 	%r6, 97, 65, %p14;
	add.s16 	%rs30, %rs24, 13;
	and.b16  	%rs31, %rs30, 255;
	cvt.u16.u32 	%rs32, %r6;
	or.b16  	%rs33, %rs32, 26;
	setp.gt.u16 	%p15, %rs33, %rs31;
	selp.b16 	%rs34, 0, %rs33, %p15;
	sub.s16 	%rs4, %rs31, %rs34;
	st.global.u8 	[%rd10], %rs4;
	setp.gt.u16 	%p16, %rs4, 25;
	@%p16 bra 	$L__BB0_11;
	add.s16 	%rs36, %rs4, %rs32;
	st.global.u8 	[%rd10], %rs36;
$L__BB0_11:
	ld.global.u8 	%rs37, [%rd10+1];
	cvt.s16.s8 	%rs38, %rs37;
	setp.lt.s16 	%p17, %rs38, 65;
	@%p17 bra 	$L__BB0_15;
	add.s16 	%rs40, %rs37, -91;
	and.b16  	%rs41, %rs40, 255;
	setp.lt.u16 	%p18, %rs41, 6;
	setp.gt.u16 	%p19, %rs37, 122;
	or.pred  	%p20, %p18, %p19;
	@%p20 bra 	$L__BB0_15;
	setp.gt.u16 	%p21, %rs37, 96;
	selp.b32 	%r7, 97, 65, %p21;
	add.s16 	%rs43, %rs37, 13;
	and.b16  	%rs44, %rs43, 255;
	cvt.u16.u32 	%rs45, %r7;
	or.b16  	%rs46, %rs45, 26;
	setp.gt.u16 	%p22, %rs46, %rs44;
	selp.b16 	%rs47, 0, %rs46, %p22;
	sub.s16 	%rs6, %rs44, %rs47;
	st.global.u8 	[%rd10+1], %rs6;
	setp.gt.u16 	%p23, %rs6, 25;
	@%p23 bra 	$L__BB0_15;
	add.s16 	%rs49, %rs6, %rs45;
	st.global.u8 	[%rd10+1], %rs49;
$L__BB0_15:
	ld.global.u8 	%rs50, [%rd10+2];
	cvt.s16.s8 	%rs51, %rs50;
	setp.lt.s16 	%p24, %rs51, 65;
	@%p24 bra 	$L__BB0_19;
	add.s16 	%rs53, %rs50, -91;
	and.b16  	%rs54, %rs53, 255;
	setp.lt.u16 	%p25, %rs54, 6;
	setp.gt.u16 	%p26, %rs50, 122;
	or.pred  	%p27, %p25, %p26;
	@%p27 bra 	$L__BB0_19;
	setp.gt.u16 	%p28, %rs50, 96;
	selp.b32 	%r8, 97, 65, %p28;
	add.s16 	%rs56, %rs50, 13;
	and.b16  	%rs57, %rs56, 255;
	cvt.u16.u32 	%rs58, %r8;
	or.b16  	%rs59, %rs58, 26;
	setp.gt.u16 	%p29, %rs59, %rs57;
	selp.b16 	%rs60, 0, %rs59, %p29;
	sub.s16 	%rs8, %rs57, %rs60;
	st.global.u8 	[%rd10+2], %rs8;
	setp.gt.u16 	%p30, %rs8, 25;
	@%p30 bra 	$L__BB0_19;
	add.s16 	%rs62, %rs8, %rs58;
	st.global.u8 	[%rd10+2], %rs62;
$L__BB0_19:
	add.s32 	%r17, %r17, 4;
	add.s64 	%rd10, %rd10, 4;
	setp.ne.s32 	%p31, %r17, 0;
	@%p31 bra 	$L__BB0_3;
$L__BB0_20:
	setp.eq.s32 	%p32, %r1, 0;
	@%p32 bra 	$L__BB0_27;
	cvt.u64.u32 	%rd9, %r18;
	add.s64 	%rd11, %rd1, %rd9;
	neg.s32 	%r19, %r1;
$L__BB0_22:
	.pragma "nounroll";
	ld.global.u8 	%rs63, [%rd11];
	cvt.s16.s8 	%rs64, %rs63;
	setp.lt.s16 	%p33, %rs64, 65;
	@%p33 bra 	$L__BB0_26;
	add.s16 	%rs66, %rs63, -91;
	and.b16  	%rs67, %rs66, 255;
	setp.lt.u16 	%p34, %rs67, 6;
	setp.gt.u16 	%p35, %rs63, 122;
	or.pred  	%p36, %p34, %p35;
	@%p36 bra 	$L__BB0_26;
	setp.gt.u16 	%p37, %rs63, 96;
	selp.b32 	%r13, 97, 65, %p37;
	add.s16 	%rs69, %rs63, 13;
	and.b16  	%rs70, %rs69, 255;
	cvt.u16.u32 	%rs71, %r13;
	or.b16  	%rs72, %rs71, 26;
	setp.gt.u16 	%p38, %rs72, %rs70;
	selp.b16 	%rs73, 0, %rs72, %p38;
	sub.s16 	%rs10, %rs70, %rs73;
	st.global.u8 	[%rd11], %rs10;
	setp.gt.u16 	%p39, %rs10, 25;
	@%p39 bra 	$L__BB0_26;
	add.s16 	%rs75, %rs10, %rs71;
	st.global.u8 	[%rd11], %rs75;
$L__BB0_26:
	add.s64 	%rd11, %rd11, 1;
	add.s32 	%r19, %r19, 1;
	setp.ne.s32 	%p40, %r19, 0;
	@%p40 bra 	$L__BB0_22;
$L__BB0_27:
	ret;

}


// ===== COMPILED SASS (sm_100) =====

	.target	sm_100

	.elftype	@"ET_EXEC"


//--------------------- .note.nv.tkinfo           --------------------------
	.section	.note.nv.tkinfo,"",@"SHT_NOTE"
	.sectionflags	@"SHF_NOTE_NV_TKINFO"
	.tkinfo
        /*0018*/ 	.word	0x00000002
        /*0030*/ 	.string	""
        /*0030*/ 	.string	"ptxas"
        /*0030*/ 	.string	"Cuda compilation tools, release 13.0, V13.0.88"
        /*0030*/ 	.string	"Build cuda_13.0.r13.0/compiler.36424714_0"
        /*0030*/ 	.string	"-arch sm_100 -m 64 "



//--------------------- .note.nv.cuinfo           --------------------------
	.section	.note.nv.cuinfo,"",@"SHT_NOTE"
	.sectionflags	@"SHF_NOTE_NV_CUINFO"
        /*0018*/ 	.short	0x0002
        /*001a*/ 	.short	0x0064
        /*001c*/ 	.short	0x0082
	.zero		2


//--------------------- .nv.info                  --------------------------
	.section	.nv.info,"",@"SHT_CUDA_INFO"
	.align	4


	//----- nvinfo : EIATTR_REGCOUNT
	.align		4
        /*0000*/ 	.byte	0x04, 0x2f
        /*0002*/ 	.short	(.L_1 - .L_0)
	.align		4
.L_0:
        /*0004*/ 	.word	index@(_Z5rot13Pci)
        /*0008*/ 	.word	0x0000000f


	//----- nvinfo : EIATTR_FRAME_SIZE
	.align		4
.L_1:
        /*000c*/ 	.byte	0x04, 0x11
        /*000e*/ 	.short	(.L_3 - .L_2)
	.align		4
.L_2:
        /*0010*/ 	.word	index@(_Z5rot13Pci)
        /*0014*/ 	.word	0x00000000


	//----- nvinfo : EIATTR_MIN_STACK_SIZE
	.align		4
.L_3:
        /*0018*/ 	.byte	0x04, 0x12
        /*001a*/ 	.short	(.L_5 - .L_4)
	.align		4
.L_4:
        /*001c*/ 	.word	index@(_Z5rot13Pci)
        /*0020*/ 	.word	0x00000000
.L_5:


//--------------------- .nv.compat                --------------------------
	.section	.nv.compat,"",@"SHT_CUDA_COMPAT_INFO"
	.align	4
        /*0000*/ 	.byte	0x02, 0x09, 0x00, 0x00, 0x02, 0x02, 0x01, 0x00, 0x02, 0x05, 0x05, 0x00, 0x03, 0x07, 0x01, 0x01
        /*0010*/ 	.byte	0x02, 0x03, 0x00, 0x00, 0x02, 0x06, 0x01, 0x00, 0x04, 0x0b, 0x08, 0x00, 0x09, 0x00, 0x00, 0x00
        /*0020*/ 	.byte	0x00, 0x00, 0x00, 0x00


//--------------------- .nv.info._Z5rot13Pci      --------------------------
	.section	.nv.info._Z5rot13Pci,"",@"SHT_CUDA_INFO"
	.sectionflags	@""
	.align	4


	//----- nvinfo : EIATTR_CUDA_API_VERSION
	.align		4
        /*0000*/ 	.byte	0x04, 0x37
        /*0002*/ 	.short	(.L_7 - .L_6)
.L_6:
        /*0004*/ 	.word	0x00000082


	//----- nvinfo : EIATTR_KPARAM_INFO
	.align		4
.L_7:
        /*0008*/ 	.byte	0x04, 0x17
        /*000a*/ 	.short	(.L_9 - .L_8)
.L_8:
        /*000c*/ 	.word	0x00000000
        /*0010*/ 	.short	0x0001
        /*0012*/ 	.short	0x0008
        /*0014*/ 	.byte	0x00, 0xf0, 0x11, 0x00


	//----- nvinfo : EIATTR_KPARAM_INFO
	.align		4
.L_9:
        /*0018*/ 	.byte	0x04, 0x17
        /*001a*/ 	.short	(.L_11 - .L_10)
.L_10:
        /*001c*/ 	.word	0x00000000
        /*0020*/ 	.short	0x0000
        /*0022*/ 	.short	0x0000
        /*0024*/ 	.byte	0x00, 0xf5, 0x21, 0x00


	//----- nvinfo : EIATTR_SPARSE_MMA_MASK
	.align		4
.L_11:
        /*0028*/ 	.byte	0x03, 0x50
        /*002a*/ 	.short	0x0000


	//----- nvinfo : EIATTR_MAXREG_COUNT
	.align		4
        /*002c*/ 	.byte	0x03, 0x1b
        /*002e*/ 	.short	0x00ff


	//----- nvinfo : EIATTR_MERCURY_ISA_VERSION
	.align		4
        /*0030*/ 	.byte	0x03, 0x5f
        /*0032*/ 	.short	0x0101


	//----- nvinfo : EIATTR_VRC_CTA_INIT_COUNT
	.align		4
        /*0034*/ 	.byte	0x02, 0x4a
	.zero		1
	.zero		1


	//----- nvinfo : EIATTR_EXIT_INSTR_OFFSETS
	.align		4
        /*0038*/ 	.byte	0x04, 0x1c
        /*003a*/ 	.short	(.L_13 - .L_12)


	//   ....[0]....
.L_12:
        /*003c*/ 	.word	0x00000030


	//   ....[1]....
        /*0040*/ 	.word	0x00000770


	//   ....[2]....
        /*0044*/ 	.word	0x000009a0


	//----- nvinfo : EIATTR_CBANK_PARAM_SIZE
	.align		4
.L_13:
        /*0048*/ 	.byte	0x03, 0x19
        /*004a*/ 	.short	0x000c


	//----- nvinfo : EIATTR_PARAM_CBANK
	.align		4
        /*004c*/ 	.byte	0x04, 0x0a
        /*004e*/ 	.short	(.L_15 - .L_14)
	.align		4
.L_14:
        /*0050*/ 	.word	index@(.nv.constant0._Z5rot13Pci)
        /*0054*/ 	.short	0x0380
        /*0056*/ 	.short	0x000c


	//----- nvinfo : EIATTR_SW_WAR
	.align		4
.L_15:
        /*0058*/ 	.byte	0x04, 0x36
        /*005a*/ 	.short	(.L_17 - .L_16)
.L_16:
        /*005c*/ 	.word	0x00000008
.L_17:


//--------------------- .nv.callgraph             --------------------------
	.section	.nv.callgraph,"",@"SHT_CUDA_CALLGRAPH"
	.align	4
	.sectionentsize	8
	.align		4
        /*0000*/ 	.word	0x00000000
	.align		4
        /*0004*/ 	.word	0xffffffff
	.align		4
        /*0008*/ 	.word	0x00000000
	.align		4
        /*000c*/ 	.word	0xfffffffe
	.align		4
        /*0010*/ 	.word	0x00000000
	.align		4
        /*0014*/ 	.word	0xfffffffd
	.align		4
        /*0018*/ 	.word	0x00000000
	.align		4
        /*001c*/ 	.word	0xfffffffc


//--------------------- .text._Z5rot13Pci         --------------------------
	.section	.text._Z5rot13Pci,"ax",@progbits
	.align	128
        .global         _Z5rot13Pci
        .type           _Z5rot13Pci,@function
        .size           _Z5rot13Pci,(.L_x_9 - _Z5rot13Pci)
        .other          _Z5rot13Pci,@"STO_CUDA_ENTRY STV_DEFAULT"
_Z5rot13Pci:
.text._Z5rot13Pci:
[----:B------:R-:W-:Y:S08]  /*0000*/  LDC R1, c[0x0][0x37c] ;  /* 0x0000df00ff017b82 */ /* 0x000ff00000000800 */
[----:B------:R-:W0:Y:S02]  /*0010*/  LDC R2, c[0x0][0x388] ;  /* 0x0000e200ff027b82 */ /* 0x000e240000000800 */
[----:B0-----:R-:W-:-:S13]  /*0020*/  ISETP.GE.AND P0, PT, R2, 0x1, PT ;  /* 0x000000010200780c */ /* 0x001fda0003f06270 */
[----:B------:R-:W-:Y:S05]  /*0030*/  @!P0 EXIT ;  /* 0x000000000000894d */ /* 0x000fea0003800000 */
[C---:B------:R-:W-:Y:S01]  /*0040*/  ISETP.GE.U32.AND P0, PT, R2.reuse, 0x4, PT ;  /* 0x000000040200780c */ /* 0x040fe20003f06070 */
[----:B------:R-:W0:Y:S01]  /*0050*/  LDCU.64 UR6, c[0x0][0x358] ;  /* 0x00006b00ff0677ac */ /* 0x000e220008000a00 */
[----:B------:R-:W-:Y:S01]  /*0060*/  LOP3.LUT R0, R2, 0x3, RZ, 0xc0, !PT ;  /* 0x0000000302007812 */ /* 0x000fe200078ec0ff */
[----:B------:R-:W-:-:S10]  /*0070*/  IMAD.MOV.U32 R4, RZ, RZ, RZ ;  /* 0x000000ffff047224 */ /* 0x000fd400078e00ff */
[----:B------:R-:W-:Y:S05]  /*0080*/  @!P0 BRA `(.L_x_0) ;  /* 0x0000000400b48947 */ /* 0x000fea0003800000 */
[----:B------:R-:W1:Y:S01]  /*0090*/  LDCU.64 UR4, c[0x0][0x380] ;  /* 0x00007000ff0477ac */ /* 0x000e620008000a00 */
[----:B------:R-:W-:-:S05]  /*00a0*/  LOP3.LUT R4, R2, 0x7ffffffc, RZ, 0xc0, !PT ;  /* 0x7ffffffc02047812 */ /* 0x000fca00078ec0ff */
[----:B------:R-:W-:Y:S01]  /*00b0*/  IMAD.MOV R10, RZ, RZ, -R4 ;  /* 0x000000ffff0a7224 */ /* 0x000fe200078e0a04 */
[----:B-1----:R-:W-:-:S04]  /*00c0*/  UIADD3 UR4, UP0, UPT, UR4, 0x1, URZ ;  /* 0x0000000104047890 */ /* 0x002fc8000ff1e0ff */
[----:B------:R-:W-:Y:S02]  /*00d0*/  UIADD3.X UR5, UPT, UPT, URZ, UR5, URZ, UP0, !UPT ;  /* 0x00000005ff057290 */ /* 0x000fe400087fe4ff */
[----:B------:R-:W-:-:S04]  /*00e0*/  IMAD.U32 R2, RZ, RZ, UR4 ;  /* 0x00000004ff027e24 */ /* 0x000fc8000f8e00ff */
[----:B------:R-:W-:-:S07]  /*00f0*/  IMAD.U32 R3, RZ, RZ, UR5 ;  /* 0x00000005ff037e24 */ /* 0x000fce000f8e00ff */
.L_x_5:
[----:B0-----:R-:W2:Y:S02]  /*0100*/  LDG.E.U8 R7, desc[UR6][R2.64+-0x1] ;  /* 0xffffff0602077981 */ /* 0x001ea4000c1e1100 */
[C---:B--2---:R-:W-:Y:S01]  /*0110*/  VIADD R5, R7.reuse, 0xffffffa5 ;  /* 0xffffffa507057836 */ /* 0x044fe20000000000 */
[C---:B------:R-:W-:Y:S02]  /*0120*/  ISETP.GT.U32.AND P0, PT, R7.reuse, 0x7a, PT ;  /* 0x0000007a0700780c */ /* 0x040fe40003f04070 */
[----:B------:R-:W-:Y:S02]  /*0130*/  PRMT R6, R7, 0x8880, RZ ;  /* 0x0000888007067816 */ /* 0x000fe400000000ff */
[----:B------:R-:W-:-:S04]  /*0140*/  LOP3.LUT R5, R5, 0xff, RZ, 0xc0, !PT ;  /* 0x000000ff05057812 */ /* 0x000fc800078ec0ff */
[----:B------:R-:W-:-:S04]  /*0150*/  ISETP.LT.U32.OR P0, PT, R5, 0x6, P0 ;  /* 0x000000060500780c */ /* 0x000fc80000701470 */
[----:B------:R-:W-:-:S13]  /*0160*/  ISETP.LT.OR P0, PT, R6, 0x41, P0 ;  /* 0x000000410600780c */ /* 0x000fda0000701670 */
[----:B------:R-:W-:Y:S05]  /*0170*/  @P0 BRA `(.L_x_1) ;  /* 0x0000000000400947 */ /* 0x000fea0003800000 */
[----:B------:R-:W-:Y:S01]  /*0180*/  IMAD.MOV.U32 R6, RZ, RZ, 0x61 ;  /* 0x00000061ff067424 */ /* 0x000fe200078e00ff */
[C---:B------:R-:W-:Y:S01]  /*0190*/  ISETP.GT.U32.AND P0, PT, R7.reuse, 0x60, PT ;  /* 0x000000600700780c */ /* 0x040fe20003f04070 */
[----:B------:R-:W-:-:S03]  /*01a0*/  VIADD R5, R7, 0xd ;  /* 0x0000000d07057836 */ /* 0x000fc60000000000 */
[----:B------:R-:W-:Y:S02]  /*01b0*/  SEL R7, R6, 0x41, P0 ;  /* 0x0000004106077807 */ /* 0x000fe40000000000 */
[----:B------:R-:W-:-:S03]  /*01c0*/  LOP3.LUT R5, R5, 0xff, RZ, 0xc0, !PT ;  /* 0x000000ff05057812 */ /* 0x000fc600078ec0ff */
[----:B------:R-:W-:-:S05]  /*01d0*/  VIADD R6, R7, 0x1a ;  /* 0x0000001a07067836 */ /* 0x000fca0000000000 */
[----:B------:R-:W-:-:S04]  /*01e0*/  ISETP.GT.U32.AND P0, PT, R6, R5, PT ;  /* 0x000000050600720c */ /* 0x000fc80003f04070 */
[----:B------:R-:W-:-:S05]  /*01f0*/  SEL R6, R6, RZ, !P0 ;  /* 0x000000ff06067207 */ /* 0x000fca0004000000 */
[----:B------:R-:W-:-:S05]  /*0200*/  IMAD.MOV R6, RZ, RZ, -R6 ;  /* 0x000000ffff067224 */ /* 0x000fca00078e0a06 */
[----:B------:R-:W-:-:S05]  /*0210*/  PRMT R6, R6, 0x7710, RZ ;  /* 0x0000771006067816 */ /* 0x000fca00000000ff */
[----:B------:R-:W-:-:S05]  /*0220*/  IMAD.IADD R6, R5, 0x1, R6 ;  /* 0x0000000105067824 */ /* 0x000fca00078e0206 */
[----:B------:R-:W-:Y:S01]  /*0230*/  LOP3.LUT R5, R6, 0xffff, RZ, 0xc0, !PT ;  /* 0x0000ffff06057812 */ /* 0x000fe200078ec0ff */
[----:B------:R0:W-:Y:S03]  /*0240*/  STG.E.U8 desc[UR6][R2.64+-0x1], R6 ;  /* 0xffffff0602007986 */ /* 0x0001e6000c101106 */
[----:B------:R-:W-:-:S13]  /*0250*/  ISETP.GT.U32.AND P0, PT, R5, 0x19, PT ;  /* 0x000000190500780c */ /* 0x000fda0003f04070 */
[----:B------:R-:W-:-:S05]  /*0260*/  @!P0 IMAD.IADD R5, R7, 0x1, R6 ;  /* 0x0000000107058824 */ /* 0x000fca00078e0206 */
[----:B------:R0:W-:Y:S02]  /*0270*/  @!P0 STG.E.U8 desc[UR6][R2.64+-0x1], R5 ;  /* 0xffffff0502008986 */ /* 0x0001e4000c101106 */
.L_x_1:
[----:B------:R-:W2:Y:S04]  /*0280*/  LDG.E.U8 R11, desc[UR6][R2.64] ;  /* 0x00000006020b7981 */ /* 0x000ea8000c1e1100 */
[----:B0-----:R-:W3:Y:S04]  /*0290*/  LDG.E.U8 R5, desc[UR6][R2.64+0x2] ;  /* 0x0000020602057981 */ /* 0x001ee8000c1e1100 */
[----:B------:R-:W4:Y:S01]  /*02a0*/  LDG.E.U8 R6, desc[UR6][R2.64+0x1] ;  /* 0x0000010602067981 */ /* 0x000f22000c1e1100 */
[----:B------:R-:W-:-:S05]  /*02b0*/  VIADD R10, R10, 0x4 ;  /* 0x000000040a0a7836 */ /* 0x000fca0000000000 */
[----:B------:R-:W-:Y:S01]  /*02c0*/  ISETP.NE.AND P3, PT, R10, RZ, PT ;  /* 0x000000ff0a00720c */ /* 0x000fe20003f65270 */
[C---:B--2---:R-:W-:Y:S01]  /*02d0*/  VIADD R7, R11.reuse, 0xffffffa5 ;  /* 0xffffffa50b077836 */ /* 0x044fe20000000000 */
[----:B------:R-:W-:-:S04]  /*02e0*/  ISETP.GT.U32.AND P1, PT, R11, 0x7a, PT ;  /* 0x0000007a0b00780c */ /* 0x000fc80003f24070 */
[----:B------:R-:W-:-:S04]  /*02f0*/  LOP3.LUT R7, R7, 0xff, RZ, 0xc0, !PT ;  /* 0x000000ff07077812 */ /* 0x000fc800078ec0ff */
[----:B------:R-:W-:Y:S02]  /*0300*/  ISETP.LT.U32.OR P1, PT, R7, 0x6, P1 ;  /* 0x000000060700780c */ /* 0x000fe40000f21470 */
[----:B------:R-:W-:Y:S01]  /*0310*/  PRMT R7, R11, 0x8880, RZ ;  /* 0x000088800b077816 */ /* 0x000fe200000000ff */
[----:B---3--:R-:W-:Y:S02]  /*0320*/  VIADD R9, R5, 0xffffffa5 ;  /* 0xffffffa505097836 */ /* 0x008fe40000000000 */
[----:B----4-:R-:W-:Y:S01]  /*0330*/  VIADD R8, R6, 0xffffffa5 ;  /* 0xffffffa506087836 */ /* 0x010fe20000000000 */
[----:B------:R-:W-:Y:S02]  /*0340*/  ISETP.LT.OR P1, PT, R7, 0x41, P1 ;  /* 0x000000410700780c */ /* 0x000fe40000f21670 */
[----:B------:R-:W-:Y:S02]  /*0350*/  ISETP.GT.U32.AND P0, PT, R5, 0x7a, PT ;  /* 0x0000007a0500780c */ /* 0x000fe40003f04070 */
[----:B------:R-:W-:-:S02]  /*0360*/  LOP3.LUT R9, R9, 0xff, RZ, 0xc0, !PT ;  /* 0x000000ff09097812 */ /* 0x000fc400078ec0ff */
[----:B------:R-:W-:Y:S02]  /*0370*/  PRMT R12, R5, 0x8880, RZ ;  /* 0x00008880050c7816 */ /* 0x000fe400000000ff */
[----:B------:R-:W-:Y:S02]  /*0380*/  ISETP.GT.U32.AND P2, PT, R6, 0x7a, PT ;  /* 0x0000007a0600780c */ /* 0x000fe40003f44070 */
[----:B------:R-:W-:Y:S02]  /*0390*/  LOP3.LUT R8, R8, 0xff, RZ, 0xc0, !PT ;  /* 0x000000ff08087812 */ /* 0x000fe400078ec0ff */
[----:B------:R-:W-:Y:S01]  /*03a0*/  ISETP.LT.U32.OR P0, PT, R9, 0x6, P0 ;  /* 0x000000060900780c */ /* 0x000fe20000701470 */
[----:B------:R-:W-:Y:S01]  /*03b0*/  IMAD.MOV.U32 R9, RZ, RZ, R12 ;  /* 0x000000ffff097224 */ /* 0x000fe200078e000c */
[----:B------:R-:W-:Y:S02]  /*03c0*/  ISETP.LT.U32.OR P2, PT, R8, 0x6, P2 ;  /* 0x000000060800780c */ /* 0x000fe40001741470 */
[----:B------:R-:W-:-:S02]  /*03d0*/  PRMT R8, R6, 0x8880, RZ ;  /* 0x0000888006087816 */ /* 0x000fc400000000ff */
[----:B------:R-:W-:Y:S02]  /*03e0*/  ISETP.LT.OR P0, PT, R9, 0x41, P0 ;  /* 0x000000410900780c */ /* 0x000fe40000701670 */
[----:B------:R-:W-:Y:S01]  /*03f0*/  ISETP.LT.OR P2, PT, R8, 0x41, P2 ;  /* 0x000000410800780c */ /* 0x000fe20001741670 */
[----:B------:R-:W-:-:S12]  /*0400*/  @P1 BRA `(.L_x_2) ;  /* 0x0000000000401947 */ /* 0x000fd80003800000 */
        /* <DEDUP_REMOVED lines=16> */
.L_x_2:
[----:B------:R-:W-:Y:S05]  /*0510*/  @P2 BRA `(.L_x_3) ;  /* 0x0000000000402947 */ /* 0x000fea0003800000 */
[----:B0-----:R-:W-:Y:S01]  /*0520*/  IMAD.MOV.U32 R8, RZ, RZ, 0x61 ;  /* 0x00000061ff087424 */ /* 0x001fe200078e00ff */
        /* <DEDUP_REMOVED lines=15> */
.L_x_3:
[----:B------:R-:W-:Y:S05]  /*0620*/  @P0 BRA `(.L_x_4) ;  /* 0x0000000000400947 */ /* 0x000fea0003800000 */
[----:B01----:R-:W-:Y:S01]  /*0630*/  IMAD.MOV.U32 R7, RZ, RZ, 0x61 ;  /* 0x00000061ff077424 */ /* 0x003fe200078e00ff */
        /* <DEDUP_REMOVED lines=15> */
.L_x_4:
[----:B012---:R-:W-:-:S05]  /*0730*/  IADD3 R2, P0, PT, R2, 0x4, RZ ;  /* 0x0000000402027810 */ /* 0x007fca0007f1e0ff */
[----:B------:R-:W-:Y:S01]  /*0740*/  IMAD.X R3, RZ, RZ, R3, P0 ;  /* 0x000000ffff037224 */ /* 0x000fe200000e0603 */
[----:B------:R-:W-:Y:S07]  /*0750*/  @P3 BRA `(.L_x_5) ;  /* 0xfffffff800683947 */ /* 0x000fee000383ffff */
.L_x_0:
[----:B------:R-:W-:-:S13]  /*0760*/  ISETP.NE.AND P0, PT, R0, RZ, PT ;  /* 0x000000ff0000720c */ /* 0x000fda0003f05270 */
[----:B0-----:R-:W-:Y:S05]  /*0770*/  @!P0 EXIT ;  /* 0x000000000000894d */ /* 0x001fea0003800000 */
[----:B------:R-:W0:Y:S01]  /*0780*/  LDCU.64 UR4, c[0x0][0x380] ;  /* 0x00007000ff0477ac */ /* 0x000e220008000a00 */
[----:B------:R-:W-:Y:S01]  /*0790*/  IMAD.MOV R0, RZ, RZ, -R0 ;  /* 0x000000ffff007224 */ /* 0x000fe200078e0a00 */
[----:B0-----:R-:W-:-:S05]  /*07a0*/  IADD3 R6, P0, PT, R4, UR4, RZ ;  /* 0x0000000404067c10 */ /* 0x001fca000ff1e0ff */
[----:B------:R-:W-:-:S08]  /*07b0*/  IMAD.X R3, RZ, RZ, UR5, P0 ;  /* 0x00000005ff037e24 */ /* 0x000fd000080e06ff */
.L_x_7:
[----:B------:R-:W-:-:S05]  /*07c0*/  IMAD.MOV.U32 R2, RZ, RZ, R6 ;  /* 0x000000ffff027224 */ /* 0x000fca00078e0006 */
[----:B------:R-:W2:Y:S01]  /*07d0*/  LDG.E.U8 R7, desc[UR6][R2.64] ;  /* 0x0000000602077981 */ /* 0x000ea2000c1e1100 */
[----:B------:R-:W-:Y:S01]  /*07e0*/  VIADD R0, R0, 0x1 ;  /* 0x0000000100007836 */ /* 0x000fe20000000000 */
[----:B------:R-:W-:-:S04]  /*07f0*/  IADD3 R6, P2, PT, R2, 0x1, RZ ;  /* 0x0000000102067810 */ /* 0x000fc80007f5e0ff */
[----:B------:R-:W-:Y:S01]  /*0800*/  ISETP.NE.AND P1, PT, R0, RZ, PT ;  /* 0x000000ff0000720c */ /* 0x000fe20003f25270 */
        /* <DEDUP_REMOVED lines=23> */
.L_x_6:
[----:B0-----:R-:W-:Y:S01]  /*0980*/  IMAD.X R3, RZ, RZ, R3, P2 ;  /* 0x000000ffff037224 */ /* 0x001fe200010e0603 */
[----:B------:R-:W-:Y:S06]  /*0990*/  @P1 BRA `(.L_x_7) ;  /* 0xfffffffc00881947 */ /* 0x000fec000383ffff */
[----:B------:R-:W-:Y:S05]  /*09a0*/  EXIT ;  /* 0x000000000000794d */ /* 0x000fea0003800000 */
.L_x_8:
[----:B------:R-:W-:-:S00]  /*09b0*/  BRA `(.L_x_8) ;  /* 0xfffffffc00fc7947 */ /* 0x000fc0000383ffff */
[----:B------:R-:W-:-:S00]  /*09c0*/  NOP ;  /* 0x0000000000007918 */ /* 0x000fc00000000000 */
        /* <DEDUP_REMOVED lines=11> */
.L_x_9:


//--------------------- .nv.shared.reserved.0     --------------------------
	.section	.nv.shared.reserved.0,"aw",@nobits
	.weak		__nv_reservedSMEM_offset_0_alias
	.size		__nv_reservedSMEM_offset_0_alias, 0, 64
	.other		__nv_reservedSMEM_offset_0_alias,@"STO_CUDA_RESERVED_SHARED STV_DEFAULT"
__nv_reservedSMEM_offset_0_alias:
	.zero		0
	.zero		64


//--------------------- .nv.constant0._Z5rot13Pci --------------------------
	.section	.nv.constant0._Z5rot13Pci,"a",@progbits
	.sectionflags	@""
	.align	4
.nv.constant0._Z5rot13Pci:
	.zero		908


//--------------------- SYMBOLS --------------------------

	.type		.nv.reservedSmem.offset0,@object
	.size		.nv.reservedSmem.offset0,0x4
